	.headerflags	@"EF_CUDA_TEXMODE_UNIFIED EF_CUDA_64BIT_ADDRESS EF_CUDA_ACCELERATORS EF_CUDA_SM90 EF_CUDA_VIRTUAL_SM(EF_CUDA_SM90)"
	.elftype	@"ET_EXEC"


//--------------------- .nv.info                  --------------------------
	.section	.nv.info,"",@"SHT_CUDA_INFO"
	.align	4


	//----- nvinfo : EIATTR_REGCOUNT
	.align		4
        /*0000*/ 	.byte	0x04, 0x2f
        /*0002*/ 	.short	(.L_3 - .L_2)
	.align		4
.L_2:
        /*0004*/ 	.word	index@(triton_poi_fused__native_batch_norm_legit_no_training_relu_4)
        /*0008*/ 	.word	0x00000012


	//----- nvinfo : EIATTR_MIN_STACK_SIZE
	.align		4
.L_3:
        /*000c*/ 	.byte	0x04, 0x12
        /*000e*/ 	.short	(.L_5 - .L_4)
	.align		4
.L_4:
        /*0010*/ 	.word	index@(triton_poi_fused__native_batch_norm_legit_no_training_relu_4)
        /*0014*/ 	.word	0x00000000


	//----- nvinfo : EIATTR_FRAME_SIZE
	.align		4
.L_5:
        /*0018*/ 	.byte	0x04, 0x11
        /*001a*/ 	.short	(.L_7 - .L_6)
	.align		4
.L_6:
        /*001c*/ 	.word	index@(triton_poi_fused__native_batch_norm_legit_no_training_relu_4)
        /*0020*/ 	.word	0x00000000


	//----- nvinfo : EIATTR_MIN_STACK_SIZE
	.align		4
.L_7:
        /*0024*/ 	.byte	0x04, 0x12
        /*0026*/ 	.short	(.L_9 - .L_8)
	.align		4
.L_8:
        /*0028*/ 	.word	index@(triton_poi_fused__native_batch_norm_legit_no_training_relu_4)
        /*002c*/ 	.word	0x00000000
.L_9:


//--------------------- .nv.info.triton_poi_fused__native_batch_norm_legit_no_training_relu_4 --------------------------
	.section	.nv.info.triton_poi_fused__native_batch_norm_legit_no_training_relu_4,"",@"SHT_CUDA_INFO"
	.sectionflags	@""
	.align	4


	//----- nvinfo : EIATTR_CUDA_API_VERSION
	.align		4
        /*0000*/ 	.byte	0x04, 0x37
        /*0002*/ 	.short	(.L_11 - .L_10)
.L_10:
        /*0004*/ 	.word	0x0000007c


	//----- nvinfo : EIATTR_KPARAM_INFO
	.align		4
.L_11:
        /*0008*/ 	.byte	0x04, 0x17
        /*000a*/ 	.short	(.L_13 - .L_12)
.L_12:
        /*000c*/ 	.word	0x00000000
        /*0010*/ 	.short	0x0006
        /*0012*/ 	.short	0x0030
        /*0014*/ 	.byte	0x00, 0xf0, 0x11, 0x00


	//----- nvinfo : EIATTR_KPARAM_INFO
	.align		4
.L_13:
        /*0018*/ 	.byte	0x04, 0x17
        /*001a*/ 	.short	(.L_15 - .L_14)
.L_14:
        /*001c*/ 	.word	0x00000000
        /*0020*/ 	.short	0x0005
        /*0022*/ 	.short	0x0028
        /*0024*/ 	.byte	0x00, 0xf4, 0x21, 0x00


	//----- nvinfo : EIATTR_KPARAM_INFO
	.align		4
.L_15:
        /*0028*/ 	.byte	0x04, 0x17
        /*002a*/ 	.short	(.L_17 - .L_16)
.L_16:
        /*002c*/ 	.word	0x00000000
        /*0030*/ 	.short	0x0004
        /*0032*/ 	.short	0x0020
        /*0034*/ 	.byte	0x00, 0xf4, 0x21, 0x00


	//----- nvinfo : EIATTR_KPARAM_INFO
	.align		4
.L_17:
        /*0038*/ 	.byte	0x04, 0x17
        /*003a*/ 	.short	(.L_19 - .L_18)
.L_18:
        /*003c*/ 	.word	0x00000000
        /*0040*/ 	.short	0x0003
        /*0042*/ 	.short	0x0018
        /*0044*/ 	.byte	0x00, 0xf4, 0x21, 0x00


	//----- nvinfo : EIATTR_KPARAM_INFO
	.align		4
.L_19:
        /*0048*/ 	.byte	0x04, 0x17
        /*004a*/ 	.short	(.L_21 - .L_20)
.L_20:
        /*004c*/ 	.word	0x00000000
        /*0050*/ 	.short	0x0002
        /*0052*/ 	.short	0x0010
        /*0054*/ 	.byte	0x00, 0xf4, 0x21, 0x00


	//----- nvinfo : EIATTR_KPARAM_INFO
	.align		4
.L_21:
        /*0058*/ 	.byte	0x04, 0x17
        /*005a*/ 	.short	(.L_23 - .L_22)
.L_22:
        /*005c*/ 	.word	0x00000000
        /*0060*/ 	.short	0x0001
        /*0062*/ 	.short	0x0008
        /*0064*/ 	.byte	0x00, 0xf4, 0x21, 0x00


	//----- nvinfo : EIATTR_KPARAM_INFO
	.align		4
.L_23:
        /*0068*/ 	.byte	0x04, 0x17
        /*006a*/ 	.short	(.L_25 - .L_24)
.L_24:
        /*006c*/ 	.word	0x00000000
        /*0070*/ 	.short	0x0000
        /*0072*/ 	.short	0x0000
        /*0074*/ 	.byte	0x00, 0xf4, 0x21, 0x00


	//----- nvinfo : EIATTR_SPARSE_MMA_MASK
	.align		4
.L_25:
        /*0078*/ 	.byte	0x03, 0x50
        /*007a*/ 	.short	0x0000


	//----- nvinfo : EIATTR_MAXREG_COUNT
	.align		4
        /*007c*/ 	.byte	0x03, 0x1b
        /*007e*/ 	.short	0x00ff


	//----- nvinfo : EIATTR_EXIT_INSTR_OFFSETS
	.align		4
        /*0080*/ 	.byte	0x04, 0x1c
        /*0082*/ 	.short	(.L_27 - .L_26)


	//   ....[0]....
.L_26:
        /*0084*/ 	.word	0x000003c0


	//----- nvinfo : EIATTR_REQNTID
	.align		4
.L_27:
        /*0088*/ 	.byte	0x04, 0x10
        /*008a*/ 	.short	(.L_29 - .L_28)
.L_28:
        /*008c*/ 	.word	0x00000100
        /*0090*/ 	.word	0x00000001
        /*0094*/ 	.word	0x00000001


	//----- nvinfo : EIATTR_CBANK_PARAM_SIZE
	.align		4
.L_29:
        /*0098*/ 	.byte	0x03, 0x19
        /*009a*/ 	.short	0x0034


	//----- nvinfo : EIATTR_PARAM_CBANK
	.align		4
        /*009c*/ 	.byte	0x04, 0x0a
        /*009e*/ 	.short	(.L_31 - .L_30)
	.align		4
.L_30:
        /*00a0*/ 	.word	index@(.nv.constant0.triton_poi_fused__native_batch_norm_legit_no_training_relu_4)
        /*00a4*/ 	.short	0x0210
        /*00a6*/ 	.short	0x0034


	//----- nvinfo : EIATTR_SW_WAR
	.align		4
.L_31:
        /*00a8*/ 	.byte	0x04, 0x36
        /*00aa*/ 	.short	(.L_33 - .L_32)
.L_32:
        /*00ac*/ 	.word	0x00000008
.L_33:


//--------------------- .nv.callgraph             --------------------------
	.section	.nv.callgraph,"",@"SHT_CUDA_CALLGRAPH"
	.align	4
	.sectionentsize	8
	.align		4
        /*0000*/ 	.word	0x00000000
	.align		4
        /*0004*/ 	.word	0xffffffff
	.align		4
        /*0008*/ 	.word	0x00000000
	.align		4
        /*000c*/ 	.word	0xfffffffe
	.align		4
        /*0010*/ 	.word	0x00000000
	.align		4
        /*0014*/ 	.word	0xfffffffd
	.align		4
        /*0018*/ 	.word	0x00000000
	.align		4
        /*001c*/ 	.word	0xfffffffc


//--------------------- .nv.constant4             --------------------------
	.section	.nv.constant4,"a",@progbits
	.align	8
	.align		8
.nv.constant4:
        /*0000*/ 	.dword	_$_str
	.align		8
        /*0008*/ 	.dword	_$_str_$_2


//--------------------- .text.triton_poi_fused__native_batch_norm_legit_no_training_relu_4 --------------------------
	.section	.text.triton_poi_fused__native_batch_norm_legit_no_training_relu_4,"ax",@progbits
	.align	128
        .global         triton_poi_fused__native_batch_norm_legit_no_training_relu_4
        .type           triton_poi_fused__native_batch_norm_legit_no_training_relu_4,@function
        .size           triton_poi_fused__native_batch_norm_legit_no_training_relu_4,(.L_x_1 - triton_poi_fused__native_batch_norm_legit_no_training_relu_4)
        .other          triton_poi_fused__native_batch_norm_legit_no_training_relu_4,@"STO_CUDA_ENTRY STV_DEFAULT"
triton_poi_fused__native_batch_norm_legit_no_training_relu_4:
.text.triton_poi_fused__native_batch_norm_legit_no_training_relu_4:
[----:B------:R-:W-:Y:S01]  /*0000*/  LDC R1, c[0x0][0x28] ;  /* 0x00000a00ff017b82 */ /* 0x000fe20000000800 */
[----:B------:R-:W1:Y:S07]  /*0010*/  S2R R0, SR_TID.X ;  /* 0x0000000000007919 */ /* 0x000e6e0000002100 */
[----:B------:R-:W2:Y:S01]  /*0020*/  LDC.64 R2, c[0x0][0x220] ;  /* 0x00008800ff027b82 */ /* 0x000ea20000000a00 */
[----:B------:R-:W-:Y:S01]  /*0030*/  ULDC.64 UR4, c[0x0][0x208] ;  /* 0x0000820000047ab9 */ /* 0x000fe20000000a00 */
[----:B------:R-:W3:Y:S06]  /*0040*/  S2R R5, SR_CTAID.X ;  /* 0x0000000000057919 */ /* 0x000eec0000002500 */
[----:B------:R-:W4:Y:S08]  /*0050*/  LDC.64 R6, c[0x0][0x218] ;  /* 0x00008600ff067b82 */ /* 0x000f300000000a00 */
[----:B------:R-:W5:Y:S08]  /*0060*/  LDC.64 R8, c[0x0][0x228] ;  /* 0x00008a00ff087b82 */ /* 0x000f700000000a00 */
[----:B------:R-:W5:Y:S01]  /*0070*/  LDC.64 R10, c[0x0][0x230] ;  /* 0x00008c00ff0a7b82 */ /* 0x000f620000000a00 */
[----:B-1----:R-:W-:-:S04]  /*0080*/  SHF.L.U32 R0, R0, 0x1, RZ ;  /* 0x0000000100007819 */ /* 0x002fc800000006ff */
[----:B------:R-:W-:-:S04]  /*0090*/  LOP3.LUT R0, R0, 0x1fe, RZ, 0xc0, !PT ;  /* 0x000001fe00007812 */ /* 0x000fc800078ec0ff */
[----:B---3--:R-:W-:-:S05]  /*00a0*/  LEA R0, R5, R0, 0x9 ;  /* 0x0000000005007211 */ /* 0x008fca00078e48ff */
[----:B------:R-:W-:-:S05]  /*00b0*/  IMAD.HI R4, R0, 0x66666667, RZ ;  /* 0x6666666700047827 */ /* 0x000fca00078e02ff */
[----:B------:R-:W-:-:S04]  /*00c0*/  SHF.R.U32.HI R5, RZ, 0x1f, R4 ;  /* 0x0000001fff057819 */ /* 0x000fc80000011604 */
[----:B------:R-:W-:-:S05]  /*00d0*/  LEA.HI.SX32 R5, R4, R5, 0x1a ;  /* 0x0000000504057211 */ /* 0x000fca00078fd2ff */
[----:B------:R-:W-:Y:S02]  /*00e0*/  IMAD R13, R5, -0xa0, R0 ;  /* 0xffffff60050d7824 */ /* 0x000fe400078e0200 */
[----:B------:R-:W1:Y:S02]  /*00f0*/  LDC.64 R4, c[0x0][0x210] ;  /* 0x00008400ff047b82 */ /* 0x000e640000000a00 */
[----:B--2---:R-:W-:-:S06]  /*0100*/  IMAD.WIDE R2, R13, 0x4, R2 ;  /* 0x000000040d027825 */ /* 0x004fcc00078e0202 */
[----:B------:R-:W2:Y:S01]  /*0110*/  LDG.E.EL.64 R2, desc[UR4][R2.64] ;  /* 0x0000000402027981 */ /* 0x000ea2000c2e1b00 */
[----:B----4-:R-:W-:-:S04]  /*0120*/  IMAD.WIDE R6, R13, 0x4, R6 ;  /* 0x000000040d067825 */ /* 0x010fc800078e0206 */
[C---:B-----5:R-:W-:Y:S02]  /*0130*/  IMAD.WIDE R8, R13.reuse, 0x4, R8 ;  /* 0x000000040d087825 */ /* 0x060fe400078e0208 */
[----:B------:R-:W3:Y:S02]  /*0140*/  LDG.E.EL.64 R6, desc[UR4][R6.64] ;  /* 0x0000000406067981 */ /* 0x000ee4000c2e1b00 */
[----:B0-----:R-:W-:Y:S02]  /*0150*/  IMAD.WIDE R10, R13, 0x4, R10 ;  /* 0x000000040d0a7825 */ /* 0x001fe400078e020a */
[----:B------:R-:W4:Y:S04]  /*0160*/  LDG.E.EL.64 R8, desc[UR4][R8.64] ;  /* 0x0000000408087981 */ /* 0x000f28000c2e1b00 */
[----:B------:R-:W4:Y:S01]  /*0170*/  LDG.E.EL.64 R10, desc[UR4][R10.64] ;  /* 0x000000040a0a7981 */ /* 0x000f22000c2e1b00 */
[----:B-1----:R-:W-:-:S06]  /*0180*/  IMAD.WIDE R4, R0, 0x4, R4 ;  /* 0x0000000400047825 */ /* 0x002fcc00078e0204 */
[----:B------:R-:W3:Y:S01]  /*0190*/  LDG.E.64 R4, desc[UR4][R4.64] ;  /* 0x0000000404047981 */ /* 0x000ee2000c1e1b00 */
[----:B------:R-:W-:Y:S01]  /*01a0*/  HFMA2.MMA R14, -RZ, RZ, 1.625, 0 ;  /* 0x3e800000ff0e7435 */ /* 0x000fe200000001ff */
[----:B--2---:R-:W-:Y:S01]  /*01b0*/  FADD R2, R2, 0.0010000000474974513054 ;  /* 0x3a83126f02027421 */ /* 0x004fe20000000000 */
[----:B------:R-:W-:-:S03]  /*01c0*/  FADD R3, R3, 0.0010000000474974513054 ;  /* 0x3a83126f03037421 */ /* 0x000fc60000000000 */
[----:B------:R-:W0:Y:S08]  /*01d0*/  MUFU.SQRT R12, R2 ;  /* 0x00000002000c7308 */ /* 0x000e300000002000 */
[----:B------:R1:W2:Y:S01]  /*01e0*/  MUFU.SQRT R13, R3 ;  /* 0x00000003000d7308 */ /* 0x0002a20000002000 */
[C---:B0-----:R-:W-:Y:S02]  /*01f0*/  FSETP.GT.AND P0, PT, R12.reuse, 8.50705917302346158658e+37, PT ;  /* 0x7e8000000c00780b */ /* 0x041fe40003f04000 */
[----:B------:R-:W-:Y:S01]  /*0200*/  FSETP.GEU.AND P2, PT, R12, 1.175494350822287508e-38, PT ;  /* 0x008000000c00780b */ /* 0x000fe20003f4e000 */
[----:B-1----:R-:W0:Y:S01]  /*0210*/  LDC.64 R2, c[0x0][0x238] ;  /* 0x00008e00ff027b82 */ /* 0x002e220000000a00 */
[----:B--2---:R-:W-:-:S02]  /*0220*/  FSETP.GT.AND P1, PT, R13, 8.50705917302346158658e+37, PT ;  /* 0x7e8000000d00780b */ /* 0x004fc40003f24000 */
[----:B------:R-:W-:-:S07]  /*0230*/  FSETP.GEU.AND P3, PT, R13, 1.175494350822287508e-38, PT ;  /* 0x008000000d00780b */ /* 0x000fce0003f6e000 */
[----:B------:R-:W-:-:S04]  /*0240*/  @P0 FMUL R12, R12, 0.25 ;  /* 0x3e8000000c0c0820 */ /* 0x000fc80000400000 */
[----:B------:R-:W-:Y:S01]  /*0250*/  @!P2 FMUL R12, R12, 16777216 ;  /* 0x4b8000000c0ca820 */ /* 0x000fe20000400000 */
[----:B------:R-:W-:-:S04]  /*0260*/  @P1 FMUL R13, R13, 0.25 ;  /* 0x3e8000000d0d1820 */ /* 0x000fc80000400000 */
[----:B------:R-:W-:Y:S01]  /*0270*/  @!P3 FMUL R13, R13, 16777216 ;  /* 0x4b8000000d0db820 */ /* 0x000fe20000400000 */
[----:B------:R-:W1:Y:S01]  /*0280*/  MUFU.RCP R12, R12 ;  /* 0x0000000c000c7308 */ /* 0x000e620000001000 */
[----:B------:R-:W-:-:S07]  /*0290*/  FSEL R15, R14, 1, P0 ;  /* 0x3f8000000e0f7808 */ /* 0x000fce0000000000 */
[----:B------:R-:W2:Y:S01]  /*02a0*/  MUFU.RCP R13, R13 ;  /* 0x0000000d000d7308 */ /* 0x000ea20000001000 */
[----:B------:R-:W-:Y:S01]  /*02b0*/  FSEL R14, R14, 1, P1 ;  /* 0x3f8000000e0e7808 */ /* 0x000fe20000800000 */
[----:B------:R-:W-:-:S04]  /*02c0*/  @!P2 FMUL R15, R15, 16777216 ;  /* 0x4b8000000f0fa820 */ /* 0x000fc80000400000 */
[----:B------:R-:W-:Y:S01]  /*02d0*/  @!P3 FMUL R14, R14, 16777216 ;  /* 0x4b8000000e0eb820 */ /* 0x000fe20000400000 */
[----:B---3--:R-:W-:Y:S01]  /*02e0*/  FADD R5, R5, -R7 ;  /* 0x8000000705057221 */ /* 0x008fe20000000000 */
[----:B------:R-:W-:Y:S01]  /*02f0*/  FADD R4, R4, -R6 ;  /* 0x8000000604047221 */ /* 0x000fe20000000000 */
[----:B-1----:R-:W-:Y:S01]  /*0300*/  FMUL R15, R12, R15 ;  /* 0x0000000f0c0f7220 */ /* 0x002fe20000400000 */
[----:B--2---:R-:W-:-:S03]  /*0310*/  FMUL R14, R13, R14 ;  /* 0x0000000e0d0e7220 */ /* 0x004fc60000400000 */
[----:B------:R-:W-:Y:S01]  /*0320*/  FMUL R15, R4, R15 ;  /* 0x0000000f040f7220 */ /* 0x000fe20000400000 */
[----:B------:R-:W-:-:S03]  /*0330*/  FMUL R14, R5, R14 ;  /* 0x0000000e050e7220 */ /* 0x000fc60000400000 */
[----:B----4-:R-:W-:Y:S01]  /*0340*/  FFMA R8, R8, R15, R10 ;  /* 0x0000000f08087223 */ /* 0x010fe2000000000a */
[----:B------:R-:W-:-:S04]  /*0350*/  FFMA R9, R9, R14, R11 ;  /* 0x0000000e09097223 */ /* 0x000fc8000000000b */
[----:B------:R-:W-:Y:S02]  /*0360*/  FSETP.GEU.AND P0, PT, R8, RZ, PT ;  /* 0x000000ff0800720b */ /* 0x000fe40003f0e000 */
[C---:B------:R-:W-:Y:S01]  /*0370*/  FSETP.GEU.AND P1, PT, R9.reuse, RZ, PT ;  /* 0x000000ff0900720b */ /* 0x040fe20003f2e000 */
[----:B0-----:R-:W-:Y:S01]  /*0380*/  IMAD.WIDE R2, R0, 0x4, R2 ;  /* 0x0000000400027825 */ /* 0x001fe200078e0202 */
[----:B------:R-:W-:Y:S02]  /*0390*/  FSEL R8, R8, RZ, P0 ;  /* 0x000000ff08087208 */ /* 0x000fe40000000000 */
[----:B------:R-:W-:-:S05]  /*03a0*/  FSEL R9, R9, RZ, P1 ;  /* 0x000000ff09097208 */ /* 0x000fca0000800000 */
[----:B------:R-:W-:Y:S01]  /*03b0*/  STG.E.64 desc[UR4][R2.64], R8 ;  /* 0x0000000802007986 */ /* 0x000fe2000c101b04 */
[----:B------:R-:W-:Y:S05]  /*03c0*/  EXIT ;  /* 0x000000000000794d */ /* 0x000fea0003800000 */
.L_x_0:
[----:B------:R-:W-:-:S00]  /*03d0*/  BRA `(.L_x_0) ;  /* 0xfffffffc00fc7947 */ /* 0x000fc0000383ffff */
[----:B------:R-:W-:-:S00]  /*03e0*/  NOP ;  /* 0x0000000000007918 */ /* 0x000fc00000000000 */
        /* <DEDUP_REMOVED lines=9> */
.L_x_1:


//--------------------- .nv.global.init           --------------------------
	.section	.nv.global.init,"aw",@progbits
.nv.global.init:
	.type		_$_str,@object
	.size		_$_str,(_$_str_$_2 - _$_str)
_$_str:
        /*0000*/ 	.byte	0x5f, 0x5f, 0x43, 0x55, 0x44, 0x41, 0x5f, 0x46, 0x54, 0x5a, 0x00
	.type		_$_str_$_2,@object
	.size		_$_str_$_2,(.L_1 - _$_str_$_2)
_$_str_$_2:
        /*000b*/ 	.byte	0x5f, 0x5f, 0x43, 0x55, 0x44, 0x41, 0x5f, 0x50, 0x52, 0x45, 0x43, 0x5f, 0x53, 0x51, 0x52, 0x54
        /*001b*/ 	.byte	0x00
.L_1:


//--------------------- .nv.constant0.triton_poi_fused__native_batch_norm_legit_no_training_relu_4 --------------------------
	.section	.nv.constant0.triton_poi_fused__native_batch_norm_legit_no_training_relu_4,"a",@progbits
	.sectionflags	@""
	.align	4
.nv.constant0.triton_poi_fused__native_batch_norm_legit_no_training_relu_4:
	.zero		580
